//
// Generated by NVIDIA NVVM Compiler
//
// Compiler Build ID: CL-36424714
// Cuda compilation tools, release 13.0, V13.0.88
// Based on NVVM 20.0.0
//

.version 9.0
.target sm_100
.address_size 64

	// .globl	_Z18matmul_fp16_kernelPK6__halfS1_PS_iii

.visible .entry _Z18matmul_fp16_kernelPK6__halfS1_PS_iii(
	.param .u64 .ptr .align 1 _Z18matmul_fp16_kernelPK6__halfS1_PS_iii_param_0,
	.param .u64 .ptr .align 1 _Z18matmul_fp16_kernelPK6__halfS1_PS_iii_param_1,
	.param .u64 .ptr .align 1 _Z18matmul_fp16_kernelPK6__halfS1_PS_iii_param_2,
	.param .u32 _Z18matmul_fp16_kernelPK6__halfS1_PS_iii_param_3,
	.param .u32 _Z18matmul_fp16_kernelPK6__halfS1_PS_iii_param_4,
	.param .u32 _Z18matmul_fp16_kernelPK6__halfS1_PS_iii_param_5
)
{
	.reg .pred 	%p<13>;
	.reg .b16 	%rs<32>;
	.reg .b32 	%r<41>;
	.reg .b32 	%f<69>;
	.reg .b64 	%rd<53>;

	ld.param.u64 	%rd7, [_Z18matmul_fp16_kernelPK6__halfS1_PS_iii_param_0];
	ld.param.u64 	%rd8, [_Z18matmul_fp16_kernelPK6__halfS1_PS_iii_param_1];
	ld.param.u64 	%rd6, [_Z18matmul_fp16_kernelPK6__halfS1_PS_iii_param_2];
	ld.param.u32 	%r20, [_Z18matmul_fp16_kernelPK6__halfS1_PS_iii_param_3];
	ld.param.u32 	%r18, [_Z18matmul_fp16_kernelPK6__halfS1_PS_iii_param_4];
	ld.param.u32 	%r19, [_Z18matmul_fp16_kernelPK6__halfS1_PS_iii_param_5];
	cvta.to.global.u64 	%rd1, %rd8;
	cvta.to.global.u64 	%rd2, %rd7;
	mov.u32 	%r21, %ctaid.y;
	mov.u32 	%r22, %ntid.y;
	mov.u32 	%r23, %tid.y;
	mad.lo.s32 	%r1, %r21, %r22, %r23;
	mov.u32 	%r24, %ctaid.x;
	mov.u32 	%r25, %ntid.x;
	mov.u32 	%r26, %tid.x;
	mad.lo.s32 	%r2, %r24, %r25, %r26;
	setp.ge.s32 	%p1, %r1, %r20;
	setp.ge.s32 	%p2, %r2, %r18;
	or.pred  	%p3, %p1, %p2;
	@%p3 bra 	$L__BB0_14;
	setp.lt.s32 	%p4, %r19, 1;
	mov.f32 	%f68, 0f00000000;
	@%p4 bra 	$L__BB0_13;
	mul.lo.s32 	%r3, %r19, %r1;
	and.b32  	%r4, %r19, 7;
	setp.lt.u32 	%p5, %r19, 8;
	mov.f32 	%f68, 0f00000000;
	mov.b32 	%r39, 0;
	@%p5 bra 	$L__BB0_5;
	and.b32  	%r39, %r19, 2147483640;
	neg.s32 	%r37, %r39;
	shl.b32 	%r7, %r18, 3;
	mul.wide.u32 	%rd9, %r3, 2;
	add.s64 	%rd10, %rd9, %rd2;
	add.s64 	%rd52, %rd10, 8;
	mov.f32 	%f68, 0f00000000;
	mul.wide.s32 	%rd13, %r18, 2;
	mov.u32 	%r36, %r2;
$L__BB0_4:
	.pragma "nounroll";
	ld.global.u16 	%rs1, [%rd52+-8];
	// begin inline asm
	{  cvt.f32.f16 %f17, %rs1;}

	// end inline asm
	mul.wide.s32 	%rd11, %r36, 2;
	add.s64 	%rd12, %rd1, %rd11;
	ld.global.u16 	%rs2, [%rd12];
	// begin inline asm
	{  cvt.f32.f16 %f18, %rs2;}

	// end inline asm
	fma.rn.f32 	%f33, %f17, %f18, %f68;
	ld.global.u16 	%rs3, [%rd52+-6];
	// begin inline asm
	{  cvt.f32.f16 %f19, %rs3;}

	// end inline asm
	add.s64 	%rd14, %rd12, %rd13;
	ld.global.u16 	%rs4, [%rd14];
	// begin inline asm
	{  cvt.f32.f16 %f20, %rs4;}

	// end inline asm
	fma.rn.f32 	%f34, %f19, %f20, %f33;
	ld.global.u16 	%rs5, [%rd52+-4];
	// begin inline asm
	{  cvt.f32.f16 %f21, %rs5;}

	// end inline asm
	add.s64 	%rd15, %rd14, %rd13;
	ld.global.u16 	%rs6, [%rd15];
	// begin inline asm
	{  cvt.f32.f16 %f22, %rs6;}

	// end inline asm
	fma.rn.f32 	%f35, %f21, %f22, %f34;
	ld.global.u16 	%rs7, [%rd52+-2];
	// begin inline asm
	{  cvt.f32.f16 %f23, %rs7;}

	// end inline asm
	add.s64 	%rd16, %rd15, %rd13;
	ld.global.u16 	%rs8, [%rd16];
	// begin inline asm
	{  cvt.f32.f16 %f24, %rs8;}

	// end inline asm
	fma.rn.f32 	%f36, %f23, %f24, %f35;
	ld.global.u16 	%rs9, [%rd52];
	// begin inline asm
	{  cvt.f32.f16 %f25, %rs9;}

	// end inline asm
	add.s64 	%rd17, %rd16, %rd13;
	ld.global.u16 	%rs10, [%rd17];
	// begin inline asm
	{  cvt.f32.f16 %f26, %rs10;}

	// end inline asm
	fma.rn.f32 	%f37, %f25, %f26, %f36;
	ld.global.u16 	%rs11, [%rd52+2];
	// begin inline asm
	{  cvt.f32.f16 %f27, %rs11;}

	// end inline asm
	add.s64 	%rd18, %rd17, %rd13;
	ld.global.u16 	%rs12, [%rd18];
	// begin inline asm
	{  cvt.f32.f16 %f28, %rs12;}

	// end inline asm
	fma.rn.f32 	%f38, %f27, %f28, %f37;
	ld.global.u16 	%rs13, [%rd52+4];
	// begin inline asm
	{  cvt.f32.f16 %f29, %rs13;}

	// end inline asm
	add.s64 	%rd19, %rd18, %rd13;
	ld.global.u16 	%rs14, [%rd19];
	// begin inline asm
	{  cvt.f32.f16 %f30, %rs14;}

	// end inline asm
	fma.rn.f32 	%f39, %f29, %f30, %f38;
	ld.global.u16 	%rs15, [%rd52+6];
	// begin inline asm
	{  cvt.f32.f16 %f31, %rs15;}

	// end inline asm
	add.s64 	%rd20, %rd19, %rd13;
	ld.global.u16 	%rs16, [%rd20];
	// begin inline asm
	{  cvt.f32.f16 %f32, %rs16;}

	// end inline asm
	fma.rn.f32 	%f68, %f31, %f32, %f39;
	add.s32 	%r37, %r37, 8;
	add.s32 	%r36, %r36, %r7;
	add.s64 	%rd52, %rd52, 16;
	setp.ne.s32 	%p6, %r37, 0;
	@%p6 bra 	$L__BB0_4;
$L__BB0_5:
	setp.eq.s32 	%p7, %r4, 0;
	@%p7 bra 	$L__BB0_13;
	and.b32  	%r13, %r19, 3;
	setp.lt.u32 	%p8, %r4, 4;
	@%p8 bra 	$L__BB0_8;
	add.s32 	%r28, %r39, %r3;
	mul.wide.u32 	%rd21, %r28, 2;
	add.s64 	%rd22, %rd2, %rd21;
	ld.global.u16 	%rs17, [%rd22];
	// begin inline asm
	{  cvt.f32.f16 %f41, %rs17;}

	// end inline asm
	mad.lo.s32 	%r29, %r39, %r18, %r2;
	mul.wide.s32 	%rd23, %r29, 2;
	add.s64 	%rd24, %rd1, %rd23;
	ld.global.u16 	%rs18, [%rd24];
	// begin inline asm
	{  cvt.f32.f16 %f42, %rs18;}

	// end inline asm
	fma.rn.f32 	%f49, %f41, %f42, %f68;
	cvt.u64.u32 	%rd25, %r3;
	cvt.u64.u32 	%rd26, %r39;
	add.s64 	%rd27, %rd26, %rd25;
	shl.b64 	%rd28, %rd27, 1;
	add.s64 	%rd29, %rd2, %rd28;
	ld.global.u16 	%rs19, [%rd29+2];
	// begin inline asm
	{  cvt.f32.f16 %f43, %rs19;}

	// end inline asm
	mul.wide.s32 	%rd30, %r18, 2;
	add.s64 	%rd31, %rd24, %rd30;
	ld.global.u16 	%rs20, [%rd31];
	// begin inline asm
	{  cvt.f32.f16 %f44, %rs20;}

	// end inline asm
	fma.rn.f32 	%f50, %f43, %f44, %f49;
	ld.global.u16 	%rs21, [%rd29+4];
	// begin inline asm
	{  cvt.f32.f16 %f45, %rs21;}

	// end inline asm
	add.s64 	%rd32, %rd31, %rd30;
	ld.global.u16 	%rs22, [%rd32];
	// begin inline asm
	{  cvt.f32.f16 %f46, %rs22;}

	// end inline asm
	fma.rn.f32 	%f51, %f45, %f46, %f50;
	ld.global.u16 	%rs23, [%rd29+6];
	// begin inline asm
	{  cvt.f32.f16 %f47, %rs23;}

	// end inline asm
	add.s64 	%rd33, %rd32, %rd30;
	ld.global.u16 	%rs24, [%rd33];
	// begin inline asm
	{  cvt.f32.f16 %f48, %rs24;}

	// end inline asm
	fma.rn.f32 	%f68, %f47, %f48, %f51;
	add.s32 	%r39, %r39, 4;
$L__BB0_8:
	setp.eq.s32 	%p9, %r13, 0;
	@%p9 bra 	$L__BB0_13;
	setp.eq.s32 	%p10, %r13, 1;
	@%p10 bra 	$L__BB0_11;
	add.s32 	%r30, %r39, %r3;
	mul.wide.u32 	%rd34, %r30, 2;
	add.s64 	%rd35, %rd2, %rd34;
	ld.global.u16 	%rs25, [%rd35];
	// begin inline asm
	{  cvt.f32.f16 %f53, %rs25;}

	// end inline asm
	mad.lo.s32 	%r31, %r39, %r18, %r2;
	mul.wide.s32 	%rd36, %r31, 2;
	add.s64 	%rd37, %rd1, %rd36;
	ld.global.u16 	%rs26, [%rd37];
	// begin inline asm
	{  cvt.f32.f16 %f54, %rs26;}

	// end inline asm
	fma.rn.f32 	%f57, %f53, %f54, %f68;
	cvt.u64.u32 	%rd38, %r3;
	cvt.u64.u32 	%rd39, %r39;
	add.s64 	%rd40, %rd39, %rd38;
	shl.b64 	%rd41, %rd40, 1;
	add.s64 	%rd42, %rd2, %rd41;
	ld.global.u16 	%rs27, [%rd42+2];
	// begin inline asm
	{  cvt.f32.f16 %f55, %rs27;}

	// end inline asm
	mul.wide.s32 	%rd43, %r18, 2;
	add.s64 	%rd44, %rd37, %rd43;
	ld.global.u16 	%rs28, [%rd44];
	// begin inline asm
	{  cvt.f32.f16 %f56, %rs28;}

	// end inline asm
	fma.rn.f32 	%f68, %f55, %f56, %f57;
	add.s32 	%r39, %r39, 2;
$L__BB0_11:
	and.b32  	%r32, %r19, 1;
	setp.eq.b32 	%p11, %r32, 1;
	not.pred 	%p12, %p11;
	@%p12 bra 	$L__BB0_13;
	add.s32 	%r33, %r39, %r3;
	mul.wide.u32 	%rd45, %r33, 2;
	add.s64 	%rd46, %rd2, %rd45;
	ld.global.u16 	%rs29, [%rd46];
	// begin inline asm
	{  cvt.f32.f16 %f58, %rs29;}

	// end inline asm
	mad.lo.s32 	%r34, %r39, %r18, %r2;
	mul.wide.s32 	%rd47, %r34, 2;
	add.s64 	%rd48, %rd1, %rd47;
	ld.global.u16 	%rs30, [%rd48];
	// begin inline asm
	{  cvt.f32.f16 %f59, %rs30;}

	// end inline asm
	fma.rn.f32 	%f68, %f58, %f59, %f68;
$L__BB0_13:
	// begin inline asm
	{  cvt.rn.f16.f32 %rs31, %f68;}

	// end inline asm
	mad.lo.s32 	%r35, %r18, %r1, %r2;
	cvta.to.global.u64 	%rd49, %rd6;
	mul.wide.s32 	%rd50, %r35, 2;
	add.s64 	%rd51, %rd49, %rd50;
	st.global.u16 	[%rd51], %rs31;
$L__BB0_14:
	ret;

}


// ===== COMPILED SASS (sm_100) =====

	.target	sm_100

	.elftype	@"ET_EXEC"


//--------------------- .note.nv.tkinfo           --------------------------
	.section	.note.nv.tkinfo,"",@"SHT_NOTE"
	.sectionflags	@"SHF_NOTE_NV_TKINFO"
	.tkinfo
        /*0018*/ 	.word	0x00000002
        /*0030*/ 	.string	""
        /*0030*/ 	.string	"ptxas"
        /*0030*/ 	.string	"Cuda compilation tools, release 13.0, V13.0.88"
        /*0030*/ 	.string	"Build cuda_13.0.r13.0/compiler.36424714_0"
        /*0030*/ 	.string	"-arch sm_100 -m 64 "



//--------------------- .note.nv.cuinfo           --------------------------
	.section	.note.nv.cuinfo,"",@"SHT_NOTE"
	.sectionflags	@"SHF_NOTE_NV_CUINFO"
        /*0018*/ 	.short	0x0002
        /*001a*/ 	.short	0x0064
        /*001c*/ 	.short	0x0082
	.zero		2


//--------------------- .nv.info                  --------------------------
	.section	.nv.info,"",@"SHT_CUDA_INFO"
	.align	4


	//----- nvinfo : EIATTR_REGCOUNT
	.align		4
        /*0000*/ 	.byte	0x04, 0x2f
        /*0002*/ 	.short	(.L_1 - .L_0)
	.align		4
.L_0:
        /*0004*/ 	.word	index@(_Z18matmul_fp16_kernelPK6__halfS1_PS_iii)
        /*0008*/ 	.word	0x0000001f


	//----- nvinfo : EIATTR_FRAME_SIZE
	.align		4
.L_1:
        /*000c*/ 	.byte	0x04, 0x11
        /*000e*/ 	.short	(.L_3 - .L_2)
	.align		4
.L_2:
        /*0010*/ 	.word	index@(_Z18matmul_fp16_kernelPK6__halfS1_PS_iii)
        /*0014*/ 	.word	0x00000000


	//----- nvinfo : EIATTR_MIN_STACK_SIZE
	.align		4
.L_3:
        /*0018*/ 	.byte	0x04, 0x12
        /*001a*/ 	.short	(.L_5 - .L_4)
	.align		4
.L_4:
        /*001c*/ 	.word	index@(_Z18matmul_fp16_kernelPK6__halfS1_PS_iii)
        /*0020*/ 	.word	0x00000000
.L_5:


//--------------------- .nv.compat                --------------------------
	.section	.nv.compat,"",@"SHT_CUDA_COMPAT_INFO"
	.align	4
        /*0000*/ 	.byte	0x02, 0x09, 0x00, 0x00, 0x02, 0x02, 0x01, 0x00, 0x02, 0x05, 0x05, 0x00, 0x03, 0x07, 0x01, 0x01
        /*0010*/ 	.byte	0x02, 0x03, 0x00, 0x00, 0x02, 0x06, 0x01, 0x00, 0x04, 0x0b, 0x08, 0x00, 0x09, 0x00, 0x00, 0x00
        /*0020*/ 	.byte	0x00, 0x00, 0x00, 0x00


//--------------------- .nv.info._Z18matmul_fp16_kernelPK6__halfS1_PS_iii --------------------------
	.section	.nv.info._Z18matmul_fp16_kernelPK6__halfS1_PS_iii,"",@"SHT_CUDA_INFO"
	.sectionflags	@""
	.align	4


	//----- nvinfo : EIATTR_CUDA_API_VERSION
	.align		4
        /*0000*/ 	.byte	0x04, 0x37
        /*0002*/ 	.short	(.L_7 - .L_6)
.L_6:
        /*0004*/ 	.word	0x00000082


	//----- nvinfo : EIATTR_KPARAM_INFO
	.align		4
.L_7:
        /*0008*/ 	.byte	0x04, 0x17
        /*000a*/ 	.short	(.L_9 - .L_8)
.L_8:
        /*000c*/ 	.word	0x00000000
        /*0010*/ 	.short	0x0005
        /*0012*/ 	.short	0x0020
        /*0014*/ 	.byte	0x00, 0xf0, 0x11, 0x00


	//----- nvinfo : EIATTR_KPARAM_INFO
	.align		4
.L_9:
        /*0018*/ 	.byte	0x04, 0x17
        /*001a*/ 	.short	(.L_11 - .L_10)
.L_10:
        /*001c*/ 	.word	0x00000000
        /*0020*/ 	.short	0x0004
        /*0022*/ 	.short	0x001c
        /*0024*/ 	.byte	0x00, 0xf0, 0x11, 0x00


	//----- nvinfo : EIATTR_KPARAM_INFO
	.align		4
.L_11:
        /*0028*/ 	.byte	0x04, 0x17
        /*002a*/ 	.short	(.L_13 - .L_12)
.L_12:
        /*002c*/ 	.word	0x00000000
        /*0030*/ 	.short	0x0003
        /*0032*/ 	.short	0x0018
        /*0034*/ 	.byte	0x00, 0xf0, 0x11, 0x00


	//----- nvinfo : EIATTR_KPARAM_INFO
	.align		4
.L_13:
        /*0038*/ 	.byte	0x04, 0x17
        /*003a*/ 	.short	(.L_15 - .L_14)
.L_14:
        /*003c*/ 	.word	0x00000000
        /*0040*/ 	.short	0x0002
        /*0042*/ 	.short	0x0010
        /*0044*/ 	.byte	0x00, 0xf5, 0x21, 0x00


	//----- nvinfo : EIATTR_KPARAM_INFO
	.align		4
.L_15:
        /*0048*/ 	.byte	0x04, 0x17
        /*004a*/ 	.short	(.L_17 - .L_16)
.L_16:
        /*004c*/ 	.word	0x00000000
        /*0050*/ 	.short	0x0001
        /*0052*/ 	.short	0x0008
        /*0054*/ 	.byte	0x00, 0xf5, 0x21, 0x00


	//----- nvinfo : EIATTR_KPARAM_INFO
	.align		4
.L_17:
        /*0058*/ 	.byte	0x04, 0x17
        /*005a*/ 	.short	(.L_19 - .L_18)
.L_18:
        /*005c*/ 	.word	0x00000000
        /*0060*/ 	.short	0x0000
        /*0062*/ 	.short	0x0000
        /*0064*/ 	.byte	0x00, 0xf5, 0x21, 0x00


	//----- nvinfo : EIATTR_SPARSE_MMA_MASK
	.align		4
.L_19:
        /*0068*/ 	.byte	0x03, 0x50
        /*006a*/ 	.short	0x0000


	//----- nvinfo : EIATTR_MAXREG_COUNT
	.align		4
        /*006c*/ 	.byte	0x03, 0x1b
        /*006e*/ 	.short	0x00ff


	//----- nvinfo : EIATTR_MERCURY_ISA_VERSION
	.align		4
        /*0070*/ 	.byte	0x03, 0x5f
        /*0072*/ 	.short	0x0101


	//----- nvinfo : EIATTR_VRC_CTA_INIT_COUNT
	.align		4
        /*0074*/ 	.byte	0x02, 0x4a
	.zero		1
	.zero		1


	//----- nvinfo : EIATTR_EXIT_INSTR_OFFSETS
	.align		4
        /*0078*/ 	.byte	0x04, 0x1c
        /*007a*/ 	.short	(.L_21 - .L_20)


	//   ....[0]....
.L_20:
        /*007c*/ 	.word	0x000000c0


	//   ....[1]....
        /*0080*/ 	.word	0x00000ad0


	//----- nvinfo : EIATTR_CBANK_PARAM_SIZE
	.align		4
.L_21:
        /*0084*/ 	.byte	0x03, 0x19
        /*0086*/ 	.short	0x0024


	//----- nvinfo : EIATTR_PARAM_CBANK
	.align		4
        /*0088*/ 	.byte	0x04, 0x0a
        /*008a*/ 	.short	(.L_23 - .L_22)
	.align		4
.L_22:
        /*008c*/ 	.word	index@(.nv.constant0._Z18matmul_fp16_kernelPK6__halfS1_PS_iii)
        /*0090*/ 	.short	0x0380
        /*0092*/ 	.short	0x0024


	//----- nvinfo : EIATTR_SW_WAR
	.align		4
.L_23:
        /*0094*/ 	.byte	0x04, 0x36
        /*0096*/ 	.short	(.L_25 - .L_24)
.L_24:
        /*0098*/ 	.word	0x00000008
.L_25:


//--------------------- .nv.callgraph             --------------------------
	.section	.nv.callgraph,"",@"SHT_CUDA_CALLGRAPH"
	.align	4
	.sectionentsize	8
	.align		4
        /*0000*/ 	.word	0x00000000
	.align		4
        /*0004*/ 	.word	0xffffffff
	.align		4
        /*0008*/ 	.word	0x00000000
	.align		4
        /*000c*/ 	.word	0xfffffffe
	.align		4
        /*0010*/ 	.word	0x00000000
	.align		4
        /*0014*/ 	.word	0xfffffffd
	.align		4
        /*0018*/ 	.word	0x00000000
	.align		4
        /*001c*/ 	.word	0xfffffffc


//--------------------- .text._Z18matmul_fp16_kernelPK6__halfS1_PS_iii --------------------------
	.section	.text._Z18matmul_fp16_kernelPK6__halfS1_PS_iii,"ax",@progbits
	.align	128
        .global         _Z18matmul_fp16_kernelPK6__halfS1_PS_iii
        .type           _Z18matmul_fp16_kernelPK6__halfS1_PS_iii,@function
        .size           _Z18matmul_fp16_kernelPK6__halfS1_PS_iii,(.L_x_6 - _Z18matmul_fp16_kernelPK6__halfS1_PS_iii)
        .other          _Z18matmul_fp16_kernelPK6__halfS1_PS_iii,@"STO_CUDA_ENTRY STV_DEFAULT"
_Z18matmul_fp16_kernelPK6__halfS1_PS_iii:
.text._Z18matmul_fp16_kernelPK6__halfS1_PS_iii:
[----:B------:R-:W-:Y:S01]  /*0000*/  LDC R1, c[0x0][0x37c] ;  /* 0x0000df00ff017b82 */ /* 0x000fe20000000800 */
[----:B------:R-:W0:Y:S07]  /*0010*/  S2R R5, SR_TID.X ;  /* 0x0000000000057919 */ /* 0x000e2e0000002100 */
[----:B------:R-:W1:Y:S01]  /*0020*/  LDC R19, c[0x0][0x364] ;  /* 0x0000d900ff137b82 */ /* 0x000e620000000800 */
[----:B------:R-:W1:Y:S07]  /*0030*/  S2R R4, SR_TID.Y ;  /* 0x0000000000047919 */ /* 0x000e6e0000002200 */
[----:B------:R-:W0:Y:S08]  /*0040*/  S2UR UR5, SR_CTAID.X ;  /* 0x00000000000579c3 */ /* 0x000e300000002500 */
[----:B------:R-:W0:Y:S08]  /*0050*/  LDC R0, c[0x0][0x360] ;  /* 0x0000d800ff007b82 */ /* 0x000e300000000800 */
[----:B------:R-:W1:Y:S08]  /*0060*/  S2UR UR4, SR_CTAID.Y ;  /* 0x00000000000479c3 */ /* 0x000e700000002600 */
[----:B------:R-:W2:Y:S01]  /*0070*/  LDC.64 R2, c[0x0][0x398] ;  /* 0x0000e600ff027b82 */ /* 0x000ea20000000a00 */
[----:B0-----:R-:W-:-:S02]  /*0080*/  IMAD R0, R0, UR5, R5 ;  /* 0x0000000500007c24 */ /* 0x001fc4000f8e0205 */
[----:B-1----:R-:W-:-:S03]  /*0090*/  IMAD R19, R19, UR4, R4 ;  /* 0x0000000413137c24 */ /* 0x002fc6000f8e0204 */
[----:B--2---:R-:W-:-:S04]  /*00a0*/  ISETP.GE.AND P0, PT, R0, R3, PT ;  /* 0x000000030000720c */ /* 0x004fc80003f06270 */
[----:B------:R-:W-:-:S13]  /*00b0*/  ISETP.GE.OR P0, PT, R19, R2, P0 ;  /* 0x000000021300720c */ /* 0x000fda0000706670 */
[----:B------:R-:W-:Y:S05]  /*00c0*/  @P0 EXIT ;  /* 0x000000000000094d */ /* 0x000fea0003800000 */
[----:B------:R-:W0:Y:S01]  /*00d0*/  LDCU UR5, c[0x0][0x3a0] ;  /* 0x00007400ff0577ac */ /* 0x000e220008000800 */
[----:B------:R-:W-:Y:S01]  /*00e0*/  HFMA2 R23, -RZ, RZ, 0, 0 ;  /* 0x00000000ff177431 */ /* 0x000fe200000001ff */
[----:B------:R-:W1:Y:S01]  /*00f0*/  LDCU.64 UR8, c[0x0][0x358] ;  /* 0x00006b00ff0877ac */ /* 0x000e620008000a00 */
[----:B0-----:R-:W-:-:S09]  /*0100*/  UISETP.GE.AND UP0, UPT, UR5, 0x1, UPT ;  /* 0x000000010500788c */ /* 0x001fd2000bf06270 */
[----:B-1----:R-:W-:Y:S05]  /*0110*/  BRA.U !UP0, `(.L_x_0) ;  /* 0x0000000908587547 */ /* 0x002fea000b800000 */
[----:B------:R-:W-:Y:S02]  /*0120*/  UISETP.GE.U32.AND UP1, UPT, UR5, 0x8, UPT ;  /* 0x000000080500788c */ /* 0x000fe4000bf26070 */
[----:B------:R-:W-:Y:S01]  /*0130*/  IMAD R18, R19, UR5, RZ ;  /* 0x0000000513127c24 */ /* 0x000fe2000f8e02ff */
[----:B------:R-:W-:Y:S01]  /*0140*/  ULOP3.LUT UR6, UR5, 0x7, URZ, 0xc0, !UPT ;  /* 0x0000000705067892 */ /* 0x000fe2000f8ec0ff */
[----:B------:R-:W-:Y:S01]  /*0150*/  MOV R23, RZ ;  /* 0x000000ff00177202 */ /* 0x000fe20000000f00 */
[----:B------:R-:W-:Y:S02]  /*0160*/  UMOV UR4, URZ ;  /* 0x000000ff00047c82 */ /* 0x000fe40008000000 */
[----:B------:R-:W-:Y:S02]  /*0170*/  UISETP.NE.AND UP0, UPT, UR6, URZ, UPT ;  /* 0x000000ff0600728c */ /* 0x000fe4000bf05270 */
[----:B------:R-:W-:Y:S09]  /*0180*/  BRA.U !UP1, `(.L_x_1) ;  /* 0x0000000109fc7547 */ /* 0x000ff2000b800000 */
[----:B------:R-:W0:Y:S01]  /*0190*/  LDC.64 R4, c[0x0][0x380] ;  /* 0x0000e000ff047b82 */ /* 0x000e220000000a00 */
[----:B------:R-:W-:Y:S01]  /*01a0*/  ULOP3.LUT UR4, UR5, 0x7ffffff8, URZ, 0xc0, !UPT ;  /* 0x7ffffff805047892 */ /* 0x000fe2000f8ec0ff */
[----:B------:R-:W-:Y:S02]  /*01b0*/  MOV R23, RZ ;  /* 0x000000ff00177202 */ /* 0x000fe40000000f00 */
[----:B------:R-:W-:Y:S01]  /*01c0*/  MOV R2, R0 ;  /* 0x0000000000027202 */ /* 0x000fe20000000f00 */
[----:B------:R-:W-:Y:S01]  /*01d0*/  UIADD3 UR7, UPT, UPT, -UR4, URZ, URZ ;  /* 0x000000ff04077290 */ /* 0x000fe2000fffe1ff */
[----:B0-----:R-:W-:-:S03]  /*01e0*/  IMAD.WIDE.U32 R4, R18, 0x2, R4 ;  /* 0x0000000212047825 */ /* 0x001fc600078e0004 */
[----:B------:R-:W-:-:S04]  /*01f0*/  IADD3 R4, P0, PT, R4, 0x8, RZ ;  /* 0x0000000804047810 */ /* 0x000fc80007f1e0ff */
[----:B------:R-:W-:-:S09]  /*0200*/  IADD3.X R5, PT, PT, RZ, R5, RZ, P0, !PT ;  /* 0x00000005ff057210 */ /* 0x000fd200007fe4ff */
.L_x_2:
[----:B------:R-:W0:Y:S01]  /*0210*/  LDC.64 R14, c[0x0][0x388] ;  /* 0x0000e200ff0e7b82 */ /* 0x000e220000000a00 */
[----:B------:R-:W2:Y:S04]  /*0220*/  LDG.E.U16 R20, desc[UR8][R4.64+-0x8] ;  /* 0xfffff80804147981 */ /* 0x000ea8000c1e1500 */
[----:B------:R-:W3:Y:S04]  /*0230*/  LDG.E.U16 R21, desc[UR8][R4.64+-0x6] ;  /* 0xfffffa0804157981 */ /* 0x000ee8000c1e1500 */
[----:B------:R-:W4:Y:S04]  /*0240*/  LDG.E.U16 R24, desc[UR8][R4.64+-0x4] ;  /* 0xfffffc0804187981 */ /* 0x000f28000c1e1500 */
[----:B------:R-:W5:Y:S04]  /*0250*/  LDG.E.U16 R27, desc[UR8][R4.64+-0x2] ;  /* 0xfffffe08041b7981 */ /* 0x000f68000c1e1500 */
[----:B------:R-:W5:Y:S04]  /*0260*/  LDG.E.U16 R26, desc[UR8][R4.64] ;  /* 0x00000008041a7981 */ /* 0x000f68000c1e1500 */
[----:B------:R-:W5:Y:S01]  /*0270*/  LDG.E.U16 R28, desc[UR8][R4.64+0x2] ;  /* 0x00000208041c7981 */ /* 0x000f62000c1e1500 */
[----:B0-----:R-:W-:-:S05]  /*0280*/  IMAD.WIDE R14, R2, 0x2, R14 ;  /* 0x00000002020e7825 */ /* 0x001fca00078e020e */
[----:B------:R0:W5:Y:S01]  /*0290*/  LDG.E.U16 R22, desc[UR8][R14.64] ;  /* 0x000000080e167981 */ /* 0x000162000c1e1500 */
[----:B------:R-:W-:-:S05]  /*02a0*/  IMAD.WIDE R16, R3, 0x2, R14 ;  /* 0x0000000203107825 */ /* 0x000fca00078e020e */
[----:B------:R1:W5:Y:S01]  /*02b0*/  LDG.E.U16 R25, desc[UR8][R16.64] ;  /* 0x0000000810197981 */ /* 0x000362000c1e1500 */
[----:B------:R-:W-:-:S04]  /*02c0*/  IMAD.WIDE R10, R3, 0x2, R16 ;  /* 0x00000002030a7825 */ /* 0x000fc800078e0210 */
[C---:B------:R-:W-:Y:S02]  /*02d0*/  IMAD.WIDE R8, R3.reuse, 0x2, R10 ;  /* 0x0000000203087825 */ /* 0x040fe400078e020a */
[----:B------:R-:W5:Y:S02]  /*02e0*/  LDG.E.U16 R10, desc[UR8][R10.64] ;  /* 0x000000080a0a7981 */ /* 0x000f64000c1e1500 */
[C---:B------:R-:W-:Y:S02]  /*02f0*/  IMAD.WIDE R6, R3.reuse, 0x2, R8 ;  /* 0x0000000203067825 */ /* 0x040fe400078e0208 */
[----:B------:R-:W5:Y:S02]  /*0300*/  LDG.E.U16 R8, desc[UR8][R8.64] ;  /* 0x0000000808087981 */ /* 0x000f64000c1e1500 */
[C---:B------:R-:W-:Y:S02]  /*0310*/  IMAD.WIDE R12, R3.reuse, 0x2, R6 ;  /* 0x00000002030c7825 */ /* 0x040fe400078e0206 */
[----:B------:R-:W5:Y:S04]  /*0320*/  LDG.E.U16 R11, desc[UR8][R4.64+0x4] ;  /* 0x00000408040b7981 */ /* 0x000f68000c1e1500 */
[----:B------:R-:W5:Y:S01]  /*0330*/  LDG.E.U16 R6, desc[UR8][R6.64] ;  /* 0x0000000806067981 */ /* 0x000f62000c1e1500 */
[----:B0-----:R-:W-:-:S03]  /*0340*/  IMAD.WIDE R14, R3, 0x2, R12 ;  /* 0x00000002030e7825 */ /* 0x001fc600078e020c */
[----:B------:R-:W5:Y:S01]  /*0350*/  LDG.E.U16 R12, desc[UR8][R12.64] ;  /* 0x000000080c0c7981 */ /* 0x000f62000c1e1500 */
[----:B-1----:R-:W-:-:S03]  /*0360*/  IMAD.WIDE R16, R3, 0x2, R14 ;  /* 0x0000000203107825 */ /* 0x002fc600078e020e */
[----:B------:R0:W5:Y:S04]  /*0370*/  LDG.E.U16 R9, desc[UR8][R4.64+0x6] ;  /* 0x0000060804097981 */ /* 0x000168000c1e1500 */
[----:B------:R-:W5:Y:S04]  /*0380*/  LDG.E.U16 R14, desc[UR8][R14.64] ;  /* 0x000000080e0e7981 */ /* 0x000f68000c1e1500 */
[----:B------:R-:W5:Y:S01]  /*0390*/  LDG.E.U16 R16, desc[UR8][R16.64] ;  /* 0x0000000810107981 */ /* 0x000f62000c1e1500 */
[----:B------:R-:W-:-:S04]  /*03a0*/  UIADD3 UR7, UPT, UPT, UR7, 0x8, URZ ;  /* 0x0000000807077890 */ /* 0x000fc8000fffe0ff */
[----:B------:R-:W-:Y:S01]  /*03b0*/  UISETP.NE.AND UP1, UPT, UR7, URZ, UPT ;  /* 0x000000ff0700728c */ /* 0x000fe2000bf25270 */
[----:B0-----:R-:W-:Y:S02]  /*03c0*/  IADD3 R4, P0, PT, R4, 0x10, RZ ;  /* 0x0000001004047810 */ /* 0x001fe40007f1e0ff */
[----:B------:R-:W-:Y:S02]  /*03d0*/  LEA R2, R3, R2, 0x3 ;  /* 0x0000000203027211 */ /* 0x000fe400078e18ff */
[----:B------:R-:W-:Y:S01]  /*03e0*/  IADD3.X R5, PT, PT, RZ, R5, RZ, P0, !PT ;  /* 0x00000005ff057210 */ /* 0x000fe200007fe4ff */
[----:B--2---:R-:W-:Y:S02]  /*03f0*/  HADD2.F32 R20, -RZ, R20.H0_H0 ;  /* 0x20000014ff147230 */ /* 0x004fe40000004100 */
[----:B---3--:R-:W-:Y:S02]  /*0400*/  HADD2.F32 R21, -RZ, R21.H0_H0 ;  /* 0x20000015ff157230 */ /* 0x008fe40000004100 */
[----:B----4-:R-:W-:-:S02]  /*0410*/  HADD2.F32 R7, -RZ, R24.H0_H0 ;  /* 0x20000018ff077230 */ /* 0x010fc40000004100 */
[----:B-----5:R-:W-:-:S05]  /*0420*/  HADD2.F32 R22, -RZ, R22.H0_H0 ;  /* 0x20000016ff167230 */ /* 0x020fca0000004100 */
[----:B------:R-:W-:Y:S01]  /*0430*/  FFMA R20, R20, R22, R23 ;  /* 0x0000001614147223 */ /* 0x000fe20000000017 */
[----:B------:R-:W-:Y:S02]  /*0440*/  HADD2.F32 R25, -RZ, R25.H0_H0 ;  /* 0x20000019ff197230 */ /* 0x000fe40000004100 */
[----:B------:R-:W-:-:S03]  /*0450*/  HADD2.F32 R22, -RZ, R27.H0_H0 ;  /* 0x2000001bff167230 */ /* 0x000fc60000004100 */
        /* <DEDUP_REMOVED lines=10> */
[----:B------:R-:W-:-:S03]  /*0500*/  HADD2.F32 R11, -RZ, R11.H0_H0 ;  /* 0x2000000bff0b7230 */ /* 0x000fc60000004100 */
[----:B------:R-:W-:Y:S01]  /*0510*/  FFMA R6, R13, R12, R6 ;  /* 0x0000000c0d067223 */ /* 0x000fe20000000006 */
[----:B------:R-:W-:Y:S02]  /*0520*/  HADD2.F32 R14, -RZ, R14.H0_H0 ;  /* 0x2000000eff0e7230 */ /* 0x000fe40000004100 */
[----:B------:R-:W-:Y:S02]  /*0530*/  HADD2.F32 R9, -RZ, R9.H0_H0 ;  /* 0x20000009ff097230 */ /* 0x000fe40000004100 */
[----:B------:R-:W-:Y:S02]  /*0540*/  HADD2.F32 R16, -RZ, R16.H0_H0 ;  /* 0x20000010ff107230 */ /* 0x000fe40000004100 */
[----:B------:R-:W-:-:S04]  /*0550*/  FFMA R6, R11, R14, R6 ;  /* 0x0000000e0b067223 */ /* 0x000fc80000000006 */
[----:B------:R-:W-:Y:S01]  /*0560*/  FFMA R23, R9, R16, R6 ;  /* 0x0000001009177223 */ /* 0x000fe20000000006 */
[----:B------:R-:W-:Y:S06]  /*0570*/  BRA.U UP1, `(.L_x_2) ;  /* 0xfffffffd01247547 */ /* 0x000fec000b83ffff */
.L_x_1:
[----:B------:R-:W-:Y:S05]  /*0580*/  BRA.U !UP0, `(.L_x_0) ;  /* 0x00000005083c7547 */ /* 0x000fea000b800000 */
[----:B------:R-:W-:Y:S02]  /*0590*/  UISETP.GE.U32.AND UP0, UPT, UR6, 0x4, UPT ;  /* 0x000000040600788c */ /* 0x000fe4000bf06070 */
[----:B------:R-:W-:-:S04]  /*05a0*/  ULOP3.LUT UR7, UR5, 0x3, URZ, 0xc0, !UPT ;  /* 0x0000000305077892 */ /* 0x000fc8000f8ec0ff */
[----:B------:R-:W-:-:S03]  /*05b0*/  UISETP.NE.AND UP1, UPT, UR7, URZ, UPT ;  /* 0x000000ff0700728c */ /* 0x000fc6000bf25270 */
[----:B------:R-:W-:Y:S08]  /*05c0*/  BRA.U !UP0, `(.L_x_3) ;  /* 0x00000001088c7547 */ /* 0x000ff0000b800000 */
[----:B------:R-:W0:Y:S01]  /*05d0*/  LDC.64 R10, c[0x0][0x388] ;  /* 0x0000e200ff0a7b82 */ /* 0x000e220000000a00 */
[----:B------:R-:W1:Y:S01]  /*05e0*/  LDCU.64 UR10, c[0x0][0x380] ;  /* 0x00007000ff0a77ac */ /* 0x000e620008000a00 */
[----:B------:R-:W-:Y:S01]  /*05f0*/  IMAD R7, R3, UR4, R0 ;  /* 0x0000000403077c24 */ /* 0x000fe2000f8e0200 */
[C---:B------:R-:W-:Y:S02]  /*0600*/  IADD3 R5, PT, PT, R18.reuse, UR4, RZ ;  /* 0x0000000412057c10 */ /* 0x040fe4000fffe0ff */
[----:B------:R-:W-:-:S03]  /*0610*/  IADD3 R2, P0, PT, R18, UR4, RZ ;  /* 0x0000000412027c10 */ /* 0x000fc6000ff1e0ff */
[----:B------:R-:W2:Y:S01]  /*0620*/  LDC.64 R8, c[0x0][0x380] ;  /* 0x0000e000ff087b82 */ /* 0x000ea20000000a00 */
[----:B0-----:R-:W-:-:S04]  /*0630*/  IMAD.WIDE R10, R7, 0x2, R10 ;  /* 0x00000002070a7825 */ /* 0x001fc800078e020a */
[----:B------:R-:W-:Y:S02]  /*0640*/  IMAD.WIDE R12, R3, 0x2, R10 ;  /* 0x00000002030c7825 */ /* 0x000fe400078e020a */
[----:B------:R-:W3:Y:S02]  /*0650*/  LDG.E.U16 R10, desc[UR8][R10.64] ;  /* 0x000000080a0a7981 */ /* 0x000ee4000c1e1500 */
[----:B--2---:R-:W-:Y:S01]  /*0660*/  IMAD.WIDE.U32 R8, R5, 0x2, R8 ;  /* 0x0000000205087825 */ /* 0x004fe200078e0008 */
[----:B------:R-:W-:Y:S02]  /*0670*/  IADD3.X R5, PT, PT, RZ, RZ, RZ, P0, !PT ;  /* 0x000000ffff057210 */ /* 0x000fe400007fe4ff */
[C---:B-1----:R-:W-:Y:S01]  /*0680*/  LEA R4, P0, R2.reuse, UR10, 0x1 ;  /* 0x0000000a02047c11 */ /* 0x042fe2000f8008ff */
[----:B------:R-:W-:Y:S02]  /*0690*/  IMAD.WIDE R14, R3, 0x2, R12 ;  /* 0x00000002030e7825 */ /* 0x000fe400078e020c */
[----:B------:R-:W2:Y:S01]  /*06a0*/  LDG.E.U16 R8, desc[UR8][R8.64] ;  /* 0x0000000808087981 */ /* 0x000ea2000c1e1500 */
[----:B------:R-:W-:-:S03]  /*06b0*/  LEA.HI.X R5, R2, UR11, R5, 0x1, P0 ;  /* 0x0000000b02057c11 */ /* 0x000fc600080f0c05 */
[----:B------:R-:W4:Y:S01]  /*06c0*/  LDG.E.U16 R12, desc[UR8][R12.64] ;  /* 0x000000080c0c7981 */ /* 0x000f22000c1e1500 */
[----:B------:R-:W-:-:S03]  /*06d0*/  IMAD.WIDE R6, R3, 0x2, R14 ;  /* 0x0000000203067825 */ /* 0x000fc600078e020e */
[----:B------:R-:W5:Y:S04]  /*06e0*/  LDG.E.U16 R16, desc[UR8][R4.64+0x2] ;  /* 0x0000020804107981 */ /* 0x000f68000c1e1500 */
[----:B------:R-:W5:Y:S04]  /*06f0*/  LDG.E.U16 R17, desc[UR8][R4.64+0x4] ;  /* 0x0000040804117981 */ /* 0x000f68000c1e1500 */
[----:B------:R-:W5:Y:S04]  /*0700*/  LDG.E.U16 R14, desc[UR8][R14.64] ;  /* 0x000000080e0e7981 */ /* 0x000f68000c1e1500 */
[----:B------:R-:W5:Y:S04]  /*0710*/  LDG.E.U16 R20, desc[UR8][R4.64+0x6] ;  /* 0x0000060804147981 */ /* 0x000f68000c1e1500 */
[----:B------:R-:W5:Y:S01]  /*0720*/  LDG.E.U16 R6, desc[UR8][R6.64] ;  /* 0x0000000806067981 */ /* 0x000f62000c1e1500 */
[----:B------:R-:W-:Y:S01]  /*0730*/  UIADD3 UR4, UPT, UPT, UR4, 0x4, URZ ;  /* 0x0000000404047890 */ /* 0x000fe2000fffe0ff */
[----:B--2---:R-:W-:-:S02]  /*0740*/  HADD2.F32 R2, -RZ, R8.H0_H0 ;  /* 0x20000008ff027230 */ /* 0x004fc40000004100 */
[----:B---3--:R-:W-:Y:S02]  /*0750*/  HADD2.F32 R8, -RZ, R10.H0_H0 ;  /* 0x2000000aff087230 */ /* 0x008fe40000004100 */
[----:B----4-:R-:W-:-:S03]  /*0760*/  HADD2.F32 R10, -RZ, R12.H0_H0 ;  /* 0x2000000cff0a7230 */ /* 0x010fc60000004100 */
[----:B------:R-:W-:Y:S01]  /*0770*/  FFMA R2, R2, R8, R23 ;  /* 0x0000000802027223 */ /* 0x000fe20000000017 */
[----:B-----5:R-:W-:Y:S02]  /*0780*/  HADD2.F32 R9, -RZ, R16.H0_H0 ;  /* 0x20000010ff097230 */ /* 0x020fe40000004100 */
[----:B------:R-:W-:-:S03]  /*0790*/  HADD2.F32 R17, -RZ, R17.H0_H0 ;  /* 0x20000011ff117230 */ /* 0x000fc60000004100 */
[----:B------:R-:W-:Y:S01]  /*07a0*/  FFMA R2, R9, R10, R2 ;  /* 0x0000000a09027223 */ /* 0x000fe20000000002 */
[----:B------:R-:W-:Y:S02]  /*07b0*/  HADD2.F32 R8, -RZ, R14.H0_H0 ;  /* 0x2000000eff087230 */ /* 0x000fe40000004100 */
[----:B------:R-:W-:-:S03]  /*07c0*/  HADD2.F32 R23, -RZ, R20.H0_H0 ;  /* 0x20000014ff177230 */ /* 0x000fc60000004100 */
[----:B------:R-:W-:Y:S01]  /*07d0*/  FFMA R2, R17, R8, R2 ;  /* 0x0000000811027223 */ /* 0x000fe20000000002 */
[----:B------:R-:W-:-:S05]  /*07e0*/  HADD2.F32 R6, -RZ, R6.H0_H0 ;  /* 0x20000006ff067230 */ /* 0x000fca0000004100 */
[----:B------:R-:W-:-:S07]  /*07f0*/  FFMA R23, R23, R6, R2 ;  /* 0x0000000617177223 */ /* 0x000fce0000000002 */
.L_x_3:
[----:B------:R-:W-:Y:S05]  /*0800*/  BRA.U !UP1, `(.L_x_0) ;  /* 0x00000001099c7547 */ /* 0x000fea000b800000 */
[----:B------:R-:W-:Y:S02]  /*0810*/  UISETP.NE.AND UP0, UPT, UR7, 0x1, UPT ;  /* 0x000000010700788c */ /* 0x000fe4000bf05270 */
[----:B------:R-:W-:-:S04]  /*0820*/  ULOP3.LUT UR5, UR5, 0x1, URZ, 0xc0, !UPT ;  /* 0x0000000105057892 */ /* 0x000fc8000f8ec0ff */
[----:B------:R-:W-:-:S03]  /*0830*/  UISETP.NE.U32.AND UP1, UPT, UR5, 0x1, UPT ;  /* 0x000000010500788c */ /* 0x000fc6000bf25070 */
[----:B------:R-:W-:Y:S08]  /*0840*/  BRA.U !UP0, `(.L_x_4) ;  /* 0x00000001085c7547 */ /* 0x000ff0000b800000 */
[----:B------:R-:W0:Y:S01]  /*0850*/  LDC.64 R6, c[0x0][0x388] ;  /* 0x0000e200ff067b82 */ /* 0x000e220000000a00 */
[----:B------:R-:W1:Y:S01]  /*0860*/  LDCU.64 UR6, c[0x0][0x380] ;  /* 0x00007000ff0677ac */ /* 0x000e620008000a00 */
[C---:B------:R-:W-:Y:S01]  /*0870*/  IADD3 R9, PT, PT, R18.reuse, UR4, RZ ;  /* 0x0000000412097c10 */ /* 0x040fe2000fffe0ff */
[----:B------:R-:W-:Y:S01]  /*0880*/  IMAD R11, R3, UR4, R0 ;  /* 0x00000004030b7c24 */ /* 0x000fe2000f8e0200 */
[----:B------:R-:W-:-:S04]  /*0890*/  IADD3 R2, P0, PT, R18, UR4, RZ ;  /* 0x0000000412027c10 */ /* 0x000fc8000ff1e0ff */
[----:B------:R-:W2:Y:S01]  /*08a0*/  LDC.64 R4, c[0x0][0x380] ;  /* 0x0000e000ff047b82 */ /* 0x000ea20000000a00 */
[----:B0-----:R-:W-:-:S04]  /*08b0*/  IMAD.WIDE R6, R11, 0x2, R6 ;  /* 0x000000020b067825 */ /* 0x001fc800078e0206 */
[----:B------:R-:W-:Y:S02]  /*08c0*/  IMAD.WIDE R10, R3, 0x2, R6 ;  /* 0x00000002030a7825 */ /* 0x000fe400078e0206 */
[----:B------:R-:W3:Y:S02]  /*08d0*/  LDG.E.U16 R6, desc[UR8][R6.64] ;  /* 0x0000000806067981 */ /* 0x000ee4000c1e1500 */
[----:B--2---:R-:W-:Y:S01]  /*08e0*/  IMAD.WIDE.U32 R4, R9, 0x2, R4 ;  /* 0x0000000209047825 */ /* 0x004fe200078e0004 */
[----:B------:R-:W-:Y:S01]  /*08f0*/  IADD3.X R9, PT, PT, RZ, RZ, RZ, P0, !PT ;  /* 0x000000ffff097210 */ /* 0x000fe200007fe4ff */
[----:B------:R-:W2:Y:S01]  /*0900*/  LDG.E.U16 R10, desc[UR8][R10.64] ;  /* 0x000000080a0a7981 */ /* 0x000ea2000c1e1500 */
[----:B-1----:R-:W-:-:S03]  /*0910*/  LEA R8, P0, R2, UR6, 0x1 ;  /* 0x0000000602087c11 */ /* 0x002fc6000f8008ff */
[----:B------:R-:W4:Y:S01]  /*0920*/  LDG.E.U16 R4, desc[UR8][R4.64] ;  /* 0x0000000804047981 */ /* 0x000f22000c1e1500 */
[----:B------:R-:W-:-:S05]  /*0930*/  LEA.HI.X R9, R2, UR7, R9, 0x1, P0 ;  /* 0x0000000702097c11 */ /* 0x000fca00080f0c09 */
[----:B------:R-:W5:Y:S01]  /*0940*/  LDG.E.U16 R8, desc[UR8][R8.64+0x2] ;  /* 0x0000020808087981 */ /* 0x000f62000c1e1500 */
[----:B------:R-:W-:Y:S01]  /*0950*/  UIADD3 UR4, UPT, UPT, UR4, 0x2, URZ ;  /* 0x0000000204047890 */ /* 0x000fe2000fffe0ff */
[----:B---3--:R-:W-:Y:S02]  /*0960*/  HADD2.F32 R12, -RZ, R6.H0_H0 ;  /* 0x20000006ff0c7230 */ /* 0x008fe40000004100 */
[----:B--2---:R-:W-:Y:S02]  /*0970*/  HADD2.F32 R14, -RZ, R10.H0_H0 ;  /* 0x2000000aff0e7230 */ /* 0x004fe40000004100 */
[----:B----4-:R-:W-:-:S05]  /*0980*/  HADD2.F32 R2, -RZ, R4.H0_H0 ;  /* 0x20000004ff027230 */ /* 0x010fca0000004100 */
[----:B------:R-:W-:Y:S01]  /*0990*/  FFMA R2, R2, R12, R23 ;  /* 0x0000000c02027223 */ /* 0x000fe20000000017 */
[----:B-----5:R-:W-:-:S05]  /*09a0*/  HADD2.F32 R13, -RZ, R8.H0_H0 ;  /* 0x20000008ff0d7230 */ /* 0x020fca0000004100 */
[----:B------:R-:W-:-:S07]  /*09b0*/  FFMA R23, R13, R14, R2 ;  /* 0x0000000e0d177223 */ /* 0x000fce0000000002 */
.L_x_4:
[----:B------:R-:W-:Y:S05]  /*09c0*/  BRA.U UP1, `(.L_x_0) ;  /* 0x00000001012c7547 */ /* 0x000fea000b800000 */
[----:B------:R-:W0:Y:S01]  /*09d0*/  LDC.64 R4, c[0x0][0x380] ;  /* 0x0000e000ff047b82 */ /* 0x000e220000000a00 */
[----:B------:R-:W-:Y:S01]  /*09e0*/  IADD3 R9, PT, PT, R18, UR4, RZ ;  /* 0x0000000412097c10 */ /* 0x000fe2000fffe0ff */
[----:B------:R-:W-:-:S06]  /*09f0*/  IMAD R11, R3, UR4, R0 ;  /* 0x00000004030b7c24 */ /* 0x000fcc000f8e0200 */
[----:B------:R-:W1:Y:S01]  /*0a00*/  LDC.64 R6, c[0x0][0x388] ;  /* 0x0000e200ff067b82 */ /* 0x000e620000000a00 */
[----:B0-----:R-:W-:-:S06]  /*0a10*/  IMAD.WIDE.U32 R4, R9, 0x2, R4 ;  /* 0x0000000209047825 */ /* 0x001fcc00078e0004 */
[----:B------:R-:W2:Y:S01]  /*0a20*/  LDG.E.U16 R4, desc[UR8][R4.64] ;  /* 0x0000000804047981 */ /* 0x000ea2000c1e1500 */
[----:B-1----:R-:W-:-:S06]  /*0a30*/  IMAD.WIDE R6, R11, 0x2, R6 ;  /* 0x000000020b067825 */ /* 0x002fcc00078e0206 */
[----:B------:R-:W3:Y:S01]  /*0a40*/  LDG.E.U16 R6, desc[UR8][R6.64] ;  /* 0x0000000806067981 */ /* 0x000ee2000c1e1500 */
[----:B--2---:R-:W-:Y:S02]  /*0a50*/  HADD2.F32 R2, -RZ, R4.H0_H0 ;  /* 0x20000004ff027230 */ /* 0x004fe40000004100 */
[----:B---3--:R-:W-:-:S05]  /*0a60*/  HADD2.F32 R8, -RZ, R6.H0_H0 ;  /* 0x20000006ff087230 */ /* 0x008fca0000004100 */
[----:B------:R-:W-:-:S07]  /*0a70*/  FFMA R23, R2, R8, R23 ;  /* 0x0000000802177223 */ /* 0x000fce0000000017 */
.L_x_0:
[----:B------:R-:W0:Y:S01]  /*0a80*/  LDC.64 R4, c[0x0][0x390] ;  /* 0x0000e400ff047b82 */ /* 0x000e220000000a00 */
[----:B------:R-:W-:Y:S01]  /*0a90*/  IMAD R3, R19, R3, R0 ;  /* 0x0000000313037224 */ /* 0x000fe200078e0200 */
[----:B------:R-:W-:-:S03]  /*0aa0*/  F2FP.F16.F32.PACK_AB R23, RZ, R23 ;  /* 0x00000017ff17723e */ /* 0x000fc600000000ff */
[----:B0-----:R-:W-:-:S05]  /*0ab0*/  IMAD.WIDE R2, R3, 0x2, R4 ;  /* 0x0000000203027825 */ /* 0x001fca00078e0204 */
[----:B------:R-:W-:Y:S01]  /*0ac0*/  STG.E.U16 desc[UR8][R2.64], R23 ;  /* 0x0000001702007986 */ /* 0x000fe2000c101508 */
[----:B------:R-:W-:Y:S05]  /*0ad0*/  EXIT ;  /* 0x000000000000794d */ /* 0x000fea0003800000 */
.L_x_5:
[----:B------:R-:W-:-:S00]  /*0ae0*/  BRA `(.L_x_5) ;  /* 0xfffffffc00fc7947 */ /* 0x000fc0000383ffff */
[----:B------:R-:W-:-:S00]  /*0af0*/  NOP ;  /* 0x0000000000007918 */ /* 0x000fc00000000000 */
        /* <DEDUP_REMOVED lines=8> */
.L_x_6:


//--------------------- .nv.shared.reserved.0     --------------------------
	.section	.nv.shared.reserved.0,"aw",@nobits
	.weak		__nv_reservedSMEM_offset_0_alias
	.size		__nv_reservedSMEM_offset_0_alias, 0, 64
	.other		__nv_reservedSMEM_offset_0_alias,@"STO_CUDA_RESERVED_SHARED STV_DEFAULT"
__nv_reservedSMEM_offset_0_alias:
	.zero		0
	.zero		64


//--------------------- .nv.constant0._Z18matmul_fp16_kernelPK6__halfS1_PS_iii --------------------------
	.section	.nv.constant0._Z18matmul_fp16_kernelPK6__halfS1_PS_iii,"a",@progbits
	.sectionflags	@""
	.align	4
.nv.constant0._Z18matmul_fp16_kernelPK6__halfS1_PS_iii:
	.zero		932


//--------------------- SYMBOLS --------------------------

	.type		.nv.reservedSmem.offset0,@object
	.size		.nv.reservedSmem.offset0,0x4
